//
// Generated by NVIDIA NVVM Compiler
//
// Compiler Build ID: CL-36424714
// Cuda compilation tools, release 13.0, V13.0.88
// Based on NVVM 20.0.0
//

.version 9.0
.target sm_100
.address_size 64

	// .globl	_Z9printRowsPiii
.extern .func  (.param .b32 func_retval0) vprintf
(
	.param .b64 vprintf_param_0,
	.param .b64 vprintf_param_1
)
;
.global .align 1 .b8 $str[4] = {37, 100, 32};
.global .align 1 .b8 $str$1[2] = {10};

.visible .entry _Z9printRowsPiii(
	.param .u64 .ptr .align 1 _Z9printRowsPiii_param_0,
	.param .u32 _Z9printRowsPiii_param_1,
	.param .u32 _Z9printRowsPiii_param_2
)
{
	.local .align 8 .b8 	__local_depot0[8];
	.reg .b64 	%SP;
	.reg .b64 	%SPL;
	.reg .pred 	%p<4>;
	.reg .b32 	%r<19>;
	.reg .b64 	%rd<11>;

	mov.u64 	%SPL, __local_depot0;
	cvta.local.u64 	%SP, %SPL;
	ld.param.u64 	%rd1, [_Z9printRowsPiii_param_0];
	ld.param.u32 	%r4, [_Z9printRowsPiii_param_1];
	ld.param.u32 	%r5, [_Z9printRowsPiii_param_2];
	mov.u32 	%r6, %ctaid.x;
	mov.u32 	%r7, %ntid.x;
	mov.u32 	%r8, %tid.x;
	mad.lo.s32 	%r1, %r6, %r7, %r8;
	mov.u32 	%r9, %ctaid.y;
	mov.u32 	%r10, %ntid.y;
	mov.u32 	%r11, %tid.y;
	mad.lo.s32 	%r12, %r9, %r10, %r11;
	setp.ge.s32 	%p1, %r1, %r4;
	setp.ge.s32 	%p2, %r12, %r5;
	or.pred  	%p3, %p1, %p2;
	@%p3 bra 	$L__BB0_2;
	add.u64 	%rd2, %SP, 0;
	add.u64 	%rd3, %SPL, 0;
	cvta.to.global.u64 	%rd4, %rd1;
	mad.lo.s32 	%r13, %r5, %r1, %r12;
	mul.wide.s32 	%rd5, %r13, 4;
	add.s64 	%rd6, %rd4, %rd5;
	ld.global.u32 	%r14, [%rd6];
	st.local.u32 	[%rd3], %r14;
	mov.u64 	%rd7, $str;
	cvta.global.u64 	%rd8, %rd7;
	{ // callseq 0, 0
	.param .b64 param0;
	st.param.b64 	[param0], %rd8;
	.param .b64 param1;
	st.param.b64 	[param1], %rd2;
	.param .b32 retval0;
	call.uni (retval0), 
	vprintf, 
	(
	param0, 
	param1
	);
	ld.param.b32 	%r15, [retval0];
	} // callseq 0
	bar.sync 	0;
	mov.u64 	%rd9, $str$1;
	cvta.global.u64 	%rd10, %rd9;
	{ // callseq 1, 0
	.param .b64 param0;
	st.param.b64 	[param0], %rd10;
	.param .b64 param1;
	st.param.b64 	[param1], 0;
	.param .b32 retval0;
	call.uni (retval0), 
	vprintf, 
	(
	param0, 
	param1
	);
	ld.param.b32 	%r17, [retval0];
	} // callseq 1
$L__BB0_2:
	ret;

}


// ===== COMPILED SASS (sm_100) =====

	.target	sm_100

	.elftype	@"ET_EXEC"


//--------------------- .note.nv.tkinfo           --------------------------
	.section	.note.nv.tkinfo,"",@"SHT_NOTE"
	.sectionflags	@"SHF_NOTE_NV_TKINFO"
	.tkinfo
        /*0018*/ 	.word	0x00000002
        /*0030*/ 	.string	""
        /*0030*/ 	.string	"ptxas"
        /*0030*/ 	.string	"Cuda compilation tools, release 13.0, V13.0.88"
        /*0030*/ 	.string	"Build cuda_13.0.r13.0/compiler.36424714_0"
        /*0030*/ 	.string	"-arch sm_100 -m 64 "



//--------------------- .note.nv.cuinfo           --------------------------
	.section	.note.nv.cuinfo,"",@"SHT_NOTE"
	.sectionflags	@"SHF_NOTE_NV_CUINFO"
        /*0018*/ 	.short	0x0002
        /*001a*/ 	.short	0x0064
        /*001c*/ 	.short	0x0082
	.zero		2


//--------------------- .nv.info                  --------------------------
	.section	.nv.info,"",@"SHT_CUDA_INFO"
	.align	4


	//----- nvinfo : EIATTR_REGCOUNT
	.align		4
        /*0000*/ 	.byte	0x04, 0x2f
        /*0002*/ 	.short	(.L_3 - .L_2)
	.align		4
.L_2:
        /*0004*/ 	.word	index@(_Z9printRowsPiii)
        /*0008*/ 	.word	0x00000018


	//----- nvinfo : EIATTR_FRAME_SIZE
	.align		4
.L_3:
        /*000c*/ 	.byte	0x04, 0x11
        /*000e*/ 	.short	(.L_5 - .L_4)
	.align		4
.L_4:
        /*0010*/ 	.word	index@(_Z9printRowsPiii)
        /*0014*/ 	.word	0x00000008


	//----- nvinfo : EIATTR_MIN_STACK_SIZE
	.align		4
.L_5:
        /*0018*/ 	.byte	0x04, 0x12
        /*001a*/ 	.short	(.L_7 - .L_6)
	.align		4
.L_6:
        /*001c*/ 	.word	index@(_Z9printRowsPiii)
        /*0020*/ 	.word	0x00000008
.L_7:


//--------------------- .nv.compat                --------------------------
	.section	.nv.compat,"",@"SHT_CUDA_COMPAT_INFO"
	.align	4
        /*0000*/ 	.byte	0x02, 0x09, 0x00, 0x00, 0x02, 0x02, 0x01, 0x00, 0x02, 0x05, 0x05, 0x00, 0x03, 0x07, 0x01, 0x01
        /*0010*/ 	.byte	0x02, 0x03, 0x00, 0x00, 0x02, 0x06, 0x01, 0x00, 0x04, 0x0b, 0x08, 0x00, 0x09, 0x00, 0x00, 0x00
        /*0020*/ 	.byte	0x00, 0x00, 0x00, 0x00


//--------------------- .nv.info._Z9printRowsPiii --------------------------
	.section	.nv.info._Z9printRowsPiii,"",@"SHT_CUDA_INFO"
	.sectionflags	@""
	.align	4


	//----- nvinfo : EIATTR_CUDA_API_VERSION
	.align		4
        /*0000*/ 	.byte	0x04, 0x37
        /*0002*/ 	.short	(.L_9 - .L_8)
.L_8:
        /*0004*/ 	.word	0x00000082


	//----- nvinfo : EIATTR_KPARAM_INFO
	.align		4
.L_9:
        /*0008*/ 	.byte	0x04, 0x17
        /*000a*/ 	.short	(.L_11 - .L_10)
.L_10:
        /*000c*/ 	.word	0x00000000
        /*0010*/ 	.short	0x0002
        /*0012*/ 	.short	0x000c
        /*0014*/ 	.byte	0x00, 0xf0, 0x11, 0x00


	//----- nvinfo : EIATTR_KPARAM_INFO
	.align		4
.L_11:
        /*0018*/ 	.byte	0x04, 0x17
        /*001a*/ 	.short	(.L_13 - .L_12)
.L_12:
        /*001c*/ 	.word	0x00000000
        /*0020*/ 	.short	0x0001
        /*0022*/ 	.short	0x0008
        /*0024*/ 	.byte	0x00, 0xf0, 0x11, 0x00


	//----- nvinfo : EIATTR_KPARAM_INFO
	.align		4
.L_13:
        /*0028*/ 	.byte	0x04, 0x17
        /*002a*/ 	.short	(.L_15 - .L_14)
.L_14:
        /*002c*/ 	.word	0x00000000
        /*0030*/ 	.short	0x0000
        /*0032*/ 	.short	0x0000
        /*0034*/ 	.byte	0x00, 0xf5, 0x21, 0x00


	//----- nvinfo : EIATTR_SPARSE_MMA_MASK
	.align		4
.L_15:
        /*0038*/ 	.byte	0x03, 0x50
        /*003a*/ 	.short	0x0000


	//----- nvinfo : EIATTR_MAXREG_COUNT
	.align		4
        /*003c*/ 	.byte	0x03, 0x1b
        /*003e*/ 	.short	0x00ff


	//----- nvinfo : EIATTR_NUM_BARRIERS
	.align		4
        /*0040*/ 	.byte	0x02, 0x4c
        /*0042*/ 	.byte	0x01
	.zero		1


	//----- nvinfo : EIATTR_EXTERNS
	.align		4
        /*0044*/ 	.byte	0x04, 0x0f
        /*0046*/ 	.short	(.L_17 - .L_16)


	//   ....[0]....
	.align		4
.L_16:
        /*0048*/ 	.word	index@(vprintf)


	//----- nvinfo : EIATTR_MERCURY_ISA_VERSION
	.align		4
.L_17:
        /*004c*/ 	.byte	0x03, 0x5f
        /*004e*/ 	.short	0x0101


	//----- nvinfo : EIATTR_VRC_CTA_INIT_COUNT
	.align		4
        /*0050*/ 	.byte	0x02, 0x4a
	.zero		1
	.zero		1


	//----- nvinfo : EIATTR_SYSCALL_OFFSETS
	.align		4
        /*0054*/ 	.byte	0x04, 0x46
        /*0056*/ 	.short	(.L_19 - .L_18)


	//   ....[0]....
.L_18:
        /*0058*/ 	.word	0x000001e0


	//   ....[1]....
        /*005c*/ 	.word	0x00000270


	//----- nvinfo : EIATTR_EXIT_INSTR_OFFSETS
	.align		4
.L_19:
        /*0060*/ 	.byte	0x04, 0x1c
        /*0062*/ 	.short	(.L_21 - .L_20)


	//   ....[0]....
.L_20:
        /*0064*/ 	.word	0x00000110


	//   ....[1]....
        /*0068*/ 	.word	0x00000280


	//----- nvinfo : EIATTR_CRS_STACK_SIZE
	.align		4
.L_21:
        /*006c*/ 	.byte	0x04, 0x1e
        /*006e*/ 	.short	(.L_23 - .L_22)
.L_22:
        /*0070*/ 	.word	0x00000000


	//----- nvinfo : EIATTR_CBANK_PARAM_SIZE
	.align		4
.L_23:
        /*0074*/ 	.byte	0x03, 0x19
        /*0076*/ 	.short	0x0010


	//----- nvinfo : EIATTR_PARAM_CBANK
	.align		4
        /*0078*/ 	.byte	0x04, 0x0a
        /*007a*/ 	.short	(.L_25 - .L_24)
	.align		4
.L_24:
        /*007c*/ 	.word	index@(.nv.constant0._Z9printRowsPiii)
        /*0080*/ 	.short	0x0380
        /*0082*/ 	.short	0x0010


	//----- nvinfo : EIATTR_SW_WAR
	.align		4
.L_25:
        /*0084*/ 	.byte	0x04, 0x36
        /*0086*/ 	.short	(.L_27 - .L_26)
.L_26:
        /*0088*/ 	.word	0x00000008
.L_27:


//--------------------- .nv.callgraph             --------------------------
	.section	.nv.callgraph,"",@"SHT_CUDA_CALLGRAPH"
	.align	4
	.sectionentsize	8
	.align		4
        /*0000*/ 	.word	0x00000000
	.align		4
        /*0004*/ 	.word	0xffffffff
	.align		4
        /*0008*/ 	.word	index@(_Z9printRowsPiii)
	.align		4
        /*000c*/ 	.word	index@(vprintf)
	.align		4
        /*0010*/ 	.word	0x00000000
	.align		4
        /*0014*/ 	.word	0xfffffffe
	.align		4
        /*0018*/ 	.word	0x00000000
	.align		4
        /*001c*/ 	.word	0xfffffffd
	.align		4
        /*0020*/ 	.word	0x00000000
	.align		4
        /*0024*/ 	.word	0xfffffffc


//--------------------- .nv.constant4             --------------------------
	.section	.nv.constant4,"a",@progbits
	.align	8
	.align		8
.nv.constant4:
        /*0000*/ 	.dword	vprintf
	.align		8
        /*0008*/ 	.dword	$str
	.align		8
        /*0010*/ 	.dword	$str$1


//--------------------- .text._Z9printRowsPiii    --------------------------
	.section	.text._Z9printRowsPiii,"ax",@progbits
	.align	128
        .global         _Z9printRowsPiii
        .type           _Z9printRowsPiii,@function
        .size           _Z9printRowsPiii,(.L_x_3 - _Z9printRowsPiii)
        .other          _Z9printRowsPiii,@"STO_CUDA_ENTRY STV_DEFAULT"
_Z9printRowsPiii:
.text._Z9printRowsPiii:
[----:B------:R-:W0:Y:S01]  /*0000*/  LDC R1, c[0x0][0x37c] ;  /* 0x0000df00ff017b82 */ /* 0x000e220000000800 */
[----:B------:R-:W1:Y:S01]  /*0010*/  S2R R2, SR_TID.Y ;  /* 0x0000000000027919 */ /* 0x000e620000002200 */
[----:B------:R-:W2:Y:S06]  /*0020*/  LDCU UR5, c[0x0][0x2fc] ;  /* 0x00005f80ff0577ac */ /* 0x000eac0008000800 */
[----:B------:R-:W3:Y:S01]  /*0030*/  LDC R0, c[0x0][0x360] ;  /* 0x0000d800ff007b82 */ /* 0x000ee20000000800 */
[----:B0-----:R-:W-:Y:S01]  /*0040*/  VIADD R1, R1, 0xfffffff8 ;  /* 0xfffffff801017836 */ /* 0x001fe20000000000 */
[----:B------:R-:W3:Y:S01]  /*0050*/  S2R R3, SR_TID.X ;  /* 0x0000000000037919 */ /* 0x000ee20000002100 */
[----:B------:R-:W0:Y:S01]  /*0060*/  LDCU.64 UR8, c[0x0][0x388] ;  /* 0x00007100ff0877ac */ /* 0x000e220008000a00 */
[----:B------:R-:W4:Y:S04]  /*0070*/  LDCU UR4, c[0x0][0x2f8] ;  /* 0x00005f00ff0477ac */ /* 0x000f280008000800 */
[----:B------:R-:W1:Y:S08]  /*0080*/  S2UR UR7, SR_CTAID.Y ;  /* 0x00000000000779c3 */ /* 0x000e700000002600 */
[----:B------:R-:W1:Y:S08]  /*0090*/  LDC R5, c[0x0][0x364] ;  /* 0x0000d900ff057b82 */ /* 0x000e700000000800 */
[----:B------:R-:W3:Y:S01]  /*00a0*/  S2UR UR6, SR_CTAID.X ;  /* 0x00000000000679c3 */ /* 0x000ee20000002500 */
[----:B----4-:R-:W-:-:S05]  /*00b0*/  IADD3 R6, P1, PT, R1, UR4, RZ ;  /* 0x0000000401067c10 */ /* 0x010fca000ff3e0ff */
[----:B--2---:R-:W-:Y:S02]  /*00c0*/  IMAD.X R7, RZ, RZ, UR5, P1 ;  /* 0x00000005ff077e24 */ /* 0x004fe400088e06ff */
[----:B-1----:R-:W-:-:S05]  /*00d0*/  IMAD R5, R5, UR7, R2 ;  /* 0x0000000705057c24 */ /* 0x002fca000f8e0202 */
[----:B0-----:R-:W-:Y:S01]  /*00e0*/  ISETP.GE.AND P0, PT, R5, UR9, PT ;  /* 0x0000000905007c0c */ /* 0x001fe2000bf06270 */
[----:B---3--:R-:W-:-:S05]  /*00f0*/  IMAD R0, R0, UR6, R3 ;  /* 0x0000000600007c24 */ /* 0x008fca000f8e0203 */
[----:B------:R-:W-:-:S13]  /*0100*/  ISETP.GE.OR P0, PT, R0, UR8, P0 ;  /* 0x0000000800007c0c */ /* 0x000fda0008706670 */
[----:B------:R-:W-:Y:S05]  /*0110*/  @P0 EXIT ;  /* 0x000000000000094d */ /* 0x000fea0003800000 */
[----:B------:R-:W0:Y:S01]  /*0120*/  LDC.64 R2, c[0x0][0x380] ;  /* 0x0000e000ff027b82 */ /* 0x000e220000000a00 */
[----:B------:R-:W1:Y:S01]  /*0130*/  LDCU.64 UR4, c[0x0][0x358] ;  /* 0x00006b00ff0477ac */ /* 0x000e620008000a00 */
[----:B------:R-:W-:-:S04]  /*0140*/  IMAD R5, R0, UR9, R5 ;  /* 0x0000000900057c24 */ /* 0x000fc8000f8e0205 */
[----:B0-----:R-:W-:-:S06]  /*0150*/  IMAD.WIDE R2, R5, 0x4, R2 ;  /* 0x0000000405027825 */ /* 0x001fcc00078e0202 */
[----:B-1----:R-:W2:Y:S01]  /*0160*/  LDG.E R2, desc[UR4][R2.64] ;  /* 0x0000000402027981 */ /* 0x002ea2000c1e1900 */
[----:B------:R-:W-:Y:S01]  /*0170*/  MOV R16, 0x0 ;  /* 0x0000000000107802 */ /* 0x000fe20000000f00 */
[----:B------:R-:W0:Y:S03]  /*0180*/  LDCU.64 UR4, c[0x4][0x8] ;  /* 0x01000100ff0477ac */ /* 0x000e260008000a00 */
[----:B------:R1:W3:Y:S01]  /*0190*/  LDC.64 R8, c[0x4][R16] ;  /* 0x0100000010087b82 */ /* 0x0002e20000000a00 */
[----:B0-----:R-:W-:Y:S01]  /*01a0*/  MOV R4, UR4 ;  /* 0x0000000400047c02 */ /* 0x001fe20008000f00 */
[----:B------:R-:W-:Y:S01]  /*01b0*/  IMAD.U32 R5, RZ, RZ, UR5 ;  /* 0x00000005ff057e24 */ /* 0x000fe2000f8e00ff */
[----:B--23--:R1:W-:Y:S06]  /*01c0*/  STL [R1], R2 ;  /* 0x0000000201007387 */ /* 0x00c3ec0000100800 */
[----:B------:R-:W-:-:S07]  /*01d0*/  LEPC R20, `(.L_x_0) ;  /* 0x000000001014794e */ /* 0x000fce0000000000 */
[----:B-1----:R-:W-:Y:S05]  /*01e0*/  CALL.ABS.NOINC R8 ;  /* 0x0000000008007343 */ /* 0x002fea0003c00000 */
.L_x_0:
[----:B------:R-:W-:Y:S05]  /*01f0*/  WARPSYNC.ALL ;  /* 0x0000000000007948 */ /* 0x000fea0003800000 */
[----:B------:R-:W0:Y:S08]  /*0200*/  LDC.64 R16, c[0x4][R16] ;  /* 0x0100000010107b82 */ /* 0x000e300000000a00 */
[----:B------:R-:W-:Y:S01]  /*0210*/  BAR.SYNC.DEFER_BLOCKING 0x0 ;  /* 0x0000000000007b1d */ /* 0x000fe20000010000 */
[----:B------:R-:W-:-:S05]  /*0220*/  CS2R R6, SRZ ;  /* 0x0000000000067805 */ /* 0x000fca000001ff00 */
[----:B------:R-:W1:Y:S02]  /*0230*/  LDCU.64 UR4, c[0x4][0x10] ;  /* 0x01000200ff0477ac */ /* 0x000e640008000a00 */
[----:B-1----:R-:W-:Y:S01]  /*0240*/  MOV R4, UR4 ;  /* 0x0000000400047c02 */ /* 0x002fe20008000f00 */
[----:B------:R-:W-:-:S07]  /*0250*/  IMAD.U32 R5, RZ, RZ, UR5 ;  /* 0x00000005ff057e24 */ /* 0x000fce000f8e00ff */
[----:B------:R-:W-:-:S07]  /*0260*/  LEPC R20, `(.L_x_1) ;  /* 0x000000001014794e */ /* 0x000fce0000000000 */
[----:B0-----:R-:W-:Y:S05]  /*0270*/  CALL.ABS.NOINC R16 ;  /* 0x0000000010007343 */ /* 0x001fea0003c00000 */
.L_x_1:
[----:B------:R-:W-:Y:S05]  /*0280*/  EXIT ;  /* 0x000000000000794d */ /* 0x000fea0003800000 */
.L_x_2:
[----:B------:R-:W-:-:S00]  /*0290*/  BRA `(.L_x_2) ;  /* 0xfffffffc00fc7947 */ /* 0x000fc0000383ffff */
[----:B------:R-:W-:-:S00]  /*02a0*/  NOP ;  /* 0x0000000000007918 */ /* 0x000fc00000000000 */
        /* <DEDUP_REMOVED lines=13> */
.L_x_3:


//--------------------- .nv.global.init           --------------------------
	.section	.nv.global.init,"aw",@progbits
.nv.global.init:
	.type		$str$1,@object
	.size		$str$1,($str - $str$1)
$str$1:
        /*0000*/ 	.byte	0x0a, 0x00
	.type		$str,@object
	.size		$str,(.L_0 - $str)
$str:
        /*0002*/ 	.byte	0x25, 0x64, 0x20, 0x00
.L_0:


//--------------------- .nv.shared.reserved.0     --------------------------
	.section	.nv.shared.reserved.0,"aw",@nobits
	.weak		__nv_reservedSMEM_offset_0_alias
	.size		__nv_reservedSMEM_offset_0_alias, 0, 64
	.other		__nv_reservedSMEM_offset_0_alias,@"STO_CUDA_RESERVED_SHARED STV_DEFAULT"
__nv_reservedSMEM_offset_0_alias:
	.zero		0
	.zero		64


//--------------------- .nv.constant0._Z9printRowsPiii --------------------------
	.section	.nv.constant0._Z9printRowsPiii,"a",@progbits
	.sectionflags	@""
	.align	4
.nv.constant0._Z9printRowsPiii:
	.zero		912


//--------------------- SYMBOLS --------------------------

	.type		.nv.reservedSmem.offset0,@object
	.size		.nv.reservedSmem.offset0,0x4
	.type		vprintf,@function
